	.headerflags	@"EF_CUDA_TEXMODE_UNIFIED EF_CUDA_64BIT_ADDRESS EF_CUDA_ACCELERATORS EF_CUDA_SM90 EF_CUDA_VIRTUAL_SM(EF_CUDA_SM90)"
	.elftype	@"ET_EXEC"


//--------------------- .nv.info                  --------------------------
	.section	.nv.info,"",@"SHT_CUDA_INFO"
	.align	4


	//----- nvinfo : EIATTR_REGCOUNT
	.align		4
        /*0000*/ 	.byte	0x04, 0x2f
        /*0002*/ 	.short	(.L_1 - .L_0)
	.align		4
.L_0:
        /*0004*/ 	.word	index@(triton_poi_fused__to_copy_arange_clamp_mul_sub_9)
        /*0008*/ 	.word	0x0000000a


	//----- nvinfo : EIATTR_MIN_STACK_SIZE
	.align		4
.L_1:
        /*000c*/ 	.byte	0x04, 0x12
        /*000e*/ 	.short	(.L_3 - .L_2)
	.align		4
.L_2:
        /*0010*/ 	.word	index@(triton_poi_fused__to_copy_arange_clamp_mul_sub_9)
        /*0014*/ 	.word	0x00000000


	//----- nvinfo : EIATTR_FRAME_SIZE
	.align		4
.L_3:
        /*0018*/ 	.byte	0x04, 0x11
        /*001a*/ 	.short	(.L_5 - .L_4)
	.align		4
.L_4:
        /*001c*/ 	.word	index@(triton_poi_fused__to_copy_arange_clamp_mul_sub_9)
        /*0020*/ 	.word	0x00000000


	//----- nvinfo : EIATTR_MIN_STACK_SIZE
	.align		4
.L_5:
        /*0024*/ 	.byte	0x04, 0x12
        /*0026*/ 	.short	(.L_7 - .L_6)
	.align		4
.L_6:
        /*0028*/ 	.word	index@(triton_poi_fused__to_copy_arange_clamp_mul_sub_9)
        /*002c*/ 	.word	0x00000000
.L_7:


//--------------------- .nv.info.triton_poi_fused__to_copy_arange_clamp_mul_sub_9 --------------------------
	.section	.nv.info.triton_poi_fused__to_copy_arange_clamp_mul_sub_9,"",@"SHT_CUDA_INFO"
	.sectionflags	@""
	.align	4


	//----- nvinfo : EIATTR_CUDA_API_VERSION
	.align		4
        /*0000*/ 	.byte	0x04, 0x37
        /*0002*/ 	.short	(.L_9 - .L_8)
.L_8:
        /*0004*/ 	.word	0x0000007c


	//----- nvinfo : EIATTR_KPARAM_INFO
	.align		4
.L_9:
        /*0008*/ 	.byte	0x04, 0x17
        /*000a*/ 	.short	(.L_11 - .L_10)
.L_10:
        /*000c*/ 	.word	0x00000000
        /*0010*/ 	.short	0x0001
        /*0012*/ 	.short	0x0008
        /*0014*/ 	.byte	0x00, 0xf0, 0x11, 0x00


	//----- nvinfo : EIATTR_KPARAM_INFO
	.align		4
.L_11:
        /*0018*/ 	.byte	0x04, 0x17
        /*001a*/ 	.short	(.L_13 - .L_12)
.L_12:
        /*001c*/ 	.word	0x00000000
        /*0020*/ 	.short	0x0000
        /*0022*/ 	.short	0x0000
        /*0024*/ 	.byte	0x00, 0xf4, 0x21, 0x00


	//----- nvinfo : EIATTR_SPARSE_MMA_MASK
	.align		4
.L_13:
        /*0028*/ 	.byte	0x03, 0x50
        /*002a*/ 	.short	0x0000


	//----- nvinfo : EIATTR_MAXREG_COUNT
	.align		4
        /*002c*/ 	.byte	0x03, 0x1b
        /*002e*/ 	.short	0x00ff


	//----- nvinfo : EIATTR_EXIT_INSTR_OFFSETS
	.align		4
        /*0030*/ 	.byte	0x04, 0x1c
        /*0032*/ 	.short	(.L_15 - .L_14)


	//   ....[0]....
.L_14:
        /*0034*/ 	.word	0x000000f0


	//   ....[1]....
        /*0038*/ 	.word	0x00000120


	//----- nvinfo : EIATTR_REQNTID
	.align		4
.L_15:
        /*003c*/ 	.byte	0x04, 0x10
        /*003e*/ 	.short	(.L_17 - .L_16)
.L_16:
        /*0040*/ 	.word	0x00000020
        /*0044*/ 	.word	0x00000001
        /*0048*/ 	.word	0x00000001


	//----- nvinfo : EIATTR_CBANK_PARAM_SIZE
	.align		4
.L_17:
        /*004c*/ 	.byte	0x03, 0x19
        /*004e*/ 	.short	0x000c


	//----- nvinfo : EIATTR_PARAM_CBANK
	.align		4
        /*0050*/ 	.byte	0x04, 0x0a
        /*0052*/ 	.short	(.L_19 - .L_18)
	.align		4
.L_18:
        /*0054*/ 	.word	index@(.nv.constant0.triton_poi_fused__to_copy_arange_clamp_mul_sub_9)
        /*0058*/ 	.short	0x0210
        /*005a*/ 	.short	0x000c


	//----- nvinfo : EIATTR_SW_WAR
	.align		4
.L_19:
        /*005c*/ 	.byte	0x04, 0x36
        /*005e*/ 	.short	(.L_21 - .L_20)
.L_20:
        /*0060*/ 	.word	0x00000008
.L_21:


//--------------------- .nv.callgraph             --------------------------
	.section	.nv.callgraph,"",@"SHT_CUDA_CALLGRAPH"
	.align	4
	.sectionentsize	8
	.align		4
        /*0000*/ 	.word	0x00000000
	.align		4
        /*0004*/ 	.word	0xffffffff
	.align		4
        /*0008*/ 	.word	0x00000000
	.align		4
        /*000c*/ 	.word	0xfffffffe
	.align		4
        /*0010*/ 	.word	0x00000000
	.align		4
        /*0014*/ 	.word	0xfffffffd
	.align		4
        /*0018*/ 	.word	0x00000000
	.align		4
        /*001c*/ 	.word	0xfffffffc


//--------------------- .text.triton_poi_fused__to_copy_arange_clamp_mul_sub_9 --------------------------
	.section	.text.triton_poi_fused__to_copy_arange_clamp_mul_sub_9,"ax",@progbits
	.align	128
        .global         triton_poi_fused__to_copy_arange_clamp_mul_sub_9
        .type           triton_poi_fused__to_copy_arange_clamp_mul_sub_9,@function
        .size           triton_poi_fused__to_copy_arange_clamp_mul_sub_9,(.L_x_1 - triton_poi_fused__to_copy_arange_clamp_mul_sub_9)
        .other          triton_poi_fused__to_copy_arange_clamp_mul_sub_9,@"STO_CUDA_ENTRY STV_DEFAULT"
triton_poi_fused__to_copy_arange_clamp_mul_sub_9:
.text.triton_poi_fused__to_copy_arange_clamp_mul_sub_9:
[----:B------:R-:W0:Y:S02]  /*0000*/  LDC R1, c[0x0][0x28] ;  /* 0x00000a00ff017b82 */ /* 0x000e240000000800 */
[----:B------:R-:W1:Y:S01]  /*0010*/  S2R R6, SR_TID.X ;  /* 0x0000000000067919 */ /* 0x000e620000002100 */
[----:B------:R-:W2:Y:S01]  /*0020*/  LDC.64 R2, c[0x0][0x210] ;  /* 0x00008400ff027b82 */ /* 0x000ea20000000a00 */
[----:B------:R-:W3:Y:S01]  /*0030*/  S2R R5, SR_CTAID.X ;  /* 0x0000000000057919 */ /* 0x000ee20000002500 */
[C---:B-1----:R-:W-:Y:S02]  /*0040*/  LOP3.LUT R0, R6.reuse, 0x3, RZ, 0xc0, !PT ;  /* 0x0000000306007812 */ /* 0x042fe400078ec0ff */
[----:B------:R-:W-:-:S03]  /*0050*/  LOP3.LUT P0, RZ, R6, 0x1c, RZ, 0xc0, !PT ;  /* 0x0000001c06ff7812 */ /* 0x000fc6000780c0ff */
[----:B---3--:R-:W-:-:S04]  /*0060*/  IMAD R5, R5, 0x4, R0 ;  /* 0x0000000405057824 */ /* 0x008fc800078e0200 */
[C---:B--2---:R-:W-:Y:S01]  /*0070*/  IMAD.WIDE R2, R5.reuse, 0x4, R2 ;  /* 0x0000000405027825 */ /* 0x044fe200078e0202 */
[----:B------:R-:W-:Y:S02]  /*0080*/  I2FP.F32.S32 R0, R5 ;  /* 0x0000000500007245 */ /* 0x000fe40000201400 */
[----:B------:R-:W-:-:S03]  /*0090*/  ISETP.LT.AND P0, PT, R5, 0x4, !P0 ;  /* 0x000000040500780c */ /* 0x000fc60004701270 */
[----:B------:R-:W-:-:S05]  /*00a0*/  FMUL R0, R0, 0.3333333432674407959 ;  /* 0x3eaaaaab00007820 */ /* 0x000fca0000400000 */
[----:B------:R-:W-:-:S04]  /*00b0*/  FMNMX R0, RZ, R0, !PT ;  /* 0x00000000ff007209 */ /* 0x000fc80007800000 */
[----:B------:R-:W1:Y:S02]  /*00c0*/  F2I.TRUNC.NTZ R4, R0 ;  /* 0x0000000000047305 */ /* 0x000e64000020f100 */
[----:B-1----:R-:W-:-:S05]  /*00d0*/  I2FP.F32.S32 R7, R4 ;  /* 0x0000000400077245 */ /* 0x002fca0000201400 */
[----:B------:R-:W-:Y:S01]  /*00e0*/  FADD.SAT R7, R0, -R7 ;  /* 0x8000000700077221 */ /* 0x000fe20000002000 */
[----:B------:R-:W-:Y:S06]  /*00f0*/  @!P0 EXIT ;  /* 0x000000000000894d */ /* 0x000fec0003800000 */
[----:B------:R-:W-:Y:S02]  /*0100*/  ULDC.64 UR4, c[0x0][0x208] ;  /* 0x0000820000047ab9 */ /* 0x000fe40000000a00 */
[----:B------:R-:W-:Y:S01]  /*0110*/  STG.E desc[UR4][R2.64], R7 ;  /* 0x0000000702007986 */ /* 0x000fe2000c101904 */
[----:B------:R-:W-:Y:S05]  /*0120*/  EXIT ;  /* 0x000000000000794d */ /* 0x000fea0003800000 */
.L_x_0:
[----:B------:R-:W-:-:S00]  /*0130*/  BRA `(.L_x_0) ;  /* 0xfffffffc00fc7947 */ /* 0x000fc0000383ffff */
[----:B------:R-:W-:-:S00]  /*0140*/  NOP ;  /* 0x0000000000007918 */ /* 0x000fc00000000000 */
        /* <DEDUP_REMOVED lines=11> */
.L_x_1:


//--------------------- .nv.constant0.triton_poi_fused__to_copy_arange_clamp_mul_sub_9 --------------------------
	.section	.nv.constant0.triton_poi_fused__to_copy_arange_clamp_mul_sub_9,"a",@progbits
	.sectionflags	@""
	.align	4
.nv.constant0.triton_poi_fused__to_copy_arange_clamp_mul_sub_9:
	.zero		540
